//
// Generated by NVIDIA NVVM Compiler
//
// Compiler Build ID: CL-36424714
// Cuda compilation tools, release 13.0, V13.0.88
// Based on NVVM 20.0.0
//

.version 9.0
.target sm_100
.address_size 64

	// .globl	_Z6kernelPii

.visible .entry _Z6kernelPii(
	.param .u64 .ptr .align 1 _Z6kernelPii_param_0,
	.param .u32 _Z6kernelPii_param_1
)
{
	.reg .pred 	%p<7>;
	.reg .b32 	%r<41>;
	.reg .b64 	%rd<11>;

	ld.param.u64 	%rd2, [_Z6kernelPii_param_0];
	ld.param.u32 	%r12, [_Z6kernelPii_param_1];
	cvta.to.global.u64 	%rd1, %rd2;
	mov.u32 	%r13, %tid.x;
	mov.u32 	%r14, %ctaid.x;
	mov.u32 	%r15, %ntid.x;
	mad.lo.s32 	%r39, %r14, %r15, %r13;
	mov.u32 	%r16, %nctaid.x;
	mul.lo.s32 	%r2, %r16, %r15;
	setp.ge.s32 	%p1, %r39, %r12;
	@%p1 bra 	$L__BB0_7;
	add.s32 	%r17, %r39, %r2;
	max.s32 	%r18, %r12, %r17;
	setp.lt.s32 	%p2, %r17, %r12;
	selp.u32 	%r19, 1, 0, %p2;
	add.s32 	%r20, %r17, %r19;
	sub.s32 	%r21, %r18, %r20;
	div.u32 	%r22, %r21, %r2;
	add.s32 	%r3, %r22, %r19;
	and.b32  	%r23, %r3, 3;
	setp.eq.s32 	%p3, %r23, 3;
	@%p3 bra 	$L__BB0_4;
	add.s32 	%r24, %r3, 1;
	and.b32  	%r25, %r24, 3;
	neg.s32 	%r37, %r25;
$L__BB0_3:
	.pragma "nounroll";
	mul.wide.s32 	%rd3, %r39, 4;
	add.s64 	%rd4, %rd1, %rd3;
	ld.global.u32 	%r26, [%rd4];
	shl.b32 	%r27, %r26, 1;
	st.global.u32 	[%rd4], %r27;
	add.s32 	%r39, %r39, %r2;
	add.s32 	%r37, %r37, 1;
	setp.ne.s32 	%p4, %r37, 0;
	@%p4 bra 	$L__BB0_3;
$L__BB0_4:
	setp.lt.u32 	%p5, %r3, 3;
	@%p5 bra 	$L__BB0_7;
	mul.wide.s32 	%rd7, %r2, 4;
	shl.b32 	%r36, %r2, 2;
$L__BB0_6:
	mul.wide.s32 	%rd5, %r39, 4;
	add.s64 	%rd6, %rd1, %rd5;
	ld.global.u32 	%r28, [%rd6];
	shl.b32 	%r29, %r28, 1;
	st.global.u32 	[%rd6], %r29;
	add.s64 	%rd8, %rd6, %rd7;
	ld.global.u32 	%r30, [%rd8];
	shl.b32 	%r31, %r30, 1;
	st.global.u32 	[%rd8], %r31;
	add.s64 	%rd9, %rd8, %rd7;
	ld.global.u32 	%r32, [%rd9];
	shl.b32 	%r33, %r32, 1;
	st.global.u32 	[%rd9], %r33;
	add.s64 	%rd10, %rd9, %rd7;
	ld.global.u32 	%r34, [%rd10];
	shl.b32 	%r35, %r34, 1;
	st.global.u32 	[%rd10], %r35;
	add.s32 	%r39, %r36, %r39;
	setp.lt.s32 	%p6, %r39, %r12;
	@%p6 bra 	$L__BB0_6;
$L__BB0_7:
	ret;

}


// ===== COMPILED SASS (sm_100) =====

	.target	sm_100

	.elftype	@"ET_EXEC"


//--------------------- .note.nv.tkinfo           --------------------------
	.section	.note.nv.tkinfo,"",@"SHT_NOTE"
	.sectionflags	@"SHF_NOTE_NV_TKINFO"
	.tkinfo
        /*0018*/ 	.word	0x00000002
        /*0030*/ 	.string	""
        /*0030*/ 	.string	"ptxas"
        /*0030*/ 	.string	"Cuda compilation tools, release 13.0, V13.0.88"
        /*0030*/ 	.string	"Build cuda_13.0.r13.0/compiler.36424714_0"
        /*0030*/ 	.string	"-arch sm_100 -m 64 "



//--------------------- .note.nv.cuinfo           --------------------------
	.section	.note.nv.cuinfo,"",@"SHT_NOTE"
	.sectionflags	@"SHF_NOTE_NV_CUINFO"
        /*0018*/ 	.short	0x0002
        /*001a*/ 	.short	0x0064
        /*001c*/ 	.short	0x0082
	.zero		2


//--------------------- .nv.info                  --------------------------
	.section	.nv.info,"",@"SHT_CUDA_INFO"
	.align	4


	//----- nvinfo : EIATTR_REGCOUNT
	.align		4
        /*0000*/ 	.byte	0x04, 0x2f
        /*0002*/ 	.short	(.L_1 - .L_0)
	.align		4
.L_0:
        /*0004*/ 	.word	index@(_Z6kernelPii)
        /*0008*/ 	.word	0x00000018


	//----- nvinfo : EIATTR_FRAME_SIZE
	.align		4
.L_1:
        /*000c*/ 	.byte	0x04, 0x11
        /*000e*/ 	.short	(.L_3 - .L_2)
	.align		4
.L_2:
        /*0010*/ 	.word	index@(_Z6kernelPii)
        /*0014*/ 	.word	0x00000000


	//----- nvinfo : EIATTR_MIN_STACK_SIZE
	.align		4
.L_3:
        /*0018*/ 	.byte	0x04, 0x12
        /*001a*/ 	.short	(.L_5 - .L_4)
	.align		4
.L_4:
        /*001c*/ 	.word	index@(_Z6kernelPii)
        /*0020*/ 	.word	0x00000000
.L_5:


//--------------------- .nv.compat                --------------------------
	.section	.nv.compat,"",@"SHT_CUDA_COMPAT_INFO"
	.align	4
        /*0000*/ 	.byte	0x02, 0x09, 0x00, 0x00, 0x02, 0x02, 0x01, 0x00, 0x02, 0x05, 0x05, 0x00, 0x03, 0x07, 0x01, 0x01
        /*0010*/ 	.byte	0x02, 0x03, 0x00, 0x00, 0x02, 0x06, 0x01, 0x00, 0x04, 0x0b, 0x08, 0x00, 0x09, 0x00, 0x00, 0x00
        /*0020*/ 	.byte	0x00, 0x00, 0x00, 0x00


//--------------------- .nv.info._Z6kernelPii     --------------------------
	.section	.nv.info._Z6kernelPii,"",@"SHT_CUDA_INFO"
	.sectionflags	@""
	.align	4


	//----- nvinfo : EIATTR_CUDA_API_VERSION
	.align		4
        /*0000*/ 	.byte	0x04, 0x37
        /*0002*/ 	.short	(.L_7 - .L_6)
.L_6:
        /*0004*/ 	.word	0x00000082


	//----- nvinfo : EIATTR_KPARAM_INFO
	.align		4
.L_7:
        /*0008*/ 	.byte	0x04, 0x17
        /*000a*/ 	.short	(.L_9 - .L_8)
.L_8:
        /*000c*/ 	.word	0x00000000
        /*0010*/ 	.short	0x0001
        /*0012*/ 	.short	0x0008
        /*0014*/ 	.byte	0x00, 0xf0, 0x11, 0x00


	//----- nvinfo : EIATTR_KPARAM_INFO
	.align		4
.L_9:
        /*0018*/ 	.byte	0x04, 0x17
        /*001a*/ 	.short	(.L_11 - .L_10)
.L_10:
        /*001c*/ 	.word	0x00000000
        /*0020*/ 	.short	0x0000
        /*0022*/ 	.short	0x0000
        /*0024*/ 	.byte	0x00, 0xf5, 0x21, 0x00


	//----- nvinfo : EIATTR_SPARSE_MMA_MASK
	.align		4
.L_11:
        /*0028*/ 	.byte	0x03, 0x50
        /*002a*/ 	.short	0x0000


	//----- nvinfo : EIATTR_MAXREG_COUNT
	.align		4
        /*002c*/ 	.byte	0x03, 0x1b
        /*002e*/ 	.short	0x00ff


	//----- nvinfo : EIATTR_MERCURY_ISA_VERSION
	.align		4
        /*0030*/ 	.byte	0x03, 0x5f
        /*0032*/ 	.short	0x0101


	//----- nvinfo : EIATTR_VRC_CTA_INIT_COUNT
	.align		4
        /*0034*/ 	.byte	0x02, 0x4a
	.zero		1
	.zero		1


	//----- nvinfo : EIATTR_EXIT_INSTR_OFFSETS
	.align		4
        /*0038*/ 	.byte	0x04, 0x1c
        /*003a*/ 	.short	(.L_13 - .L_12)


	//   ....[0]....
.L_12:
        /*003c*/ 	.word	0x00000090


	//   ....[1]....
        /*0040*/ 	.word	0x00000360


	//   ....[2]....
        /*0044*/ 	.word	0x000004a0


	//----- nvinfo : EIATTR_CRS_STACK_SIZE
	.align		4
.L_13:
        /*0048*/ 	.byte	0x04, 0x1e
        /*004a*/ 	.short	(.L_15 - .L_14)
.L_14:
        /*004c*/ 	.word	0x00000000


	//----- nvinfo : EIATTR_CBANK_PARAM_SIZE
	.align		4
.L_15:
        /*0050*/ 	.byte	0x03, 0x19
        /*0052*/ 	.short	0x000c


	//----- nvinfo : EIATTR_PARAM_CBANK
	.align		4
        /*0054*/ 	.byte	0x04, 0x0a
        /*0056*/ 	.short	(.L_17 - .L_16)
	.align		4
.L_16:
        /*0058*/ 	.word	index@(.nv.constant0._Z6kernelPii)
        /*005c*/ 	.short	0x0380
        /*005e*/ 	.short	0x000c


	//----- nvinfo : EIATTR_SW_WAR
	.align		4
.L_17:
        /*0060*/ 	.byte	0x04, 0x36
        /*0062*/ 	.short	(.L_19 - .L_18)
.L_18:
        /*0064*/ 	.word	0x00000008
.L_19:


//--------------------- .nv.callgraph             --------------------------
	.section	.nv.callgraph,"",@"SHT_CUDA_CALLGRAPH"
	.align	4
	.sectionentsize	8
	.align		4
        /*0000*/ 	.word	0x00000000
	.align		4
        /*0004*/ 	.word	0xffffffff
	.align		4
        /*0008*/ 	.word	0x00000000
	.align		4
        /*000c*/ 	.word	0xfffffffe
	.align		4
        /*0010*/ 	.word	0x00000000
	.align		4
        /*0014*/ 	.word	0xfffffffd
	.align		4
        /*0018*/ 	.word	0x00000000
	.align		4
        /*001c*/ 	.word	0xfffffffc


//--------------------- .text._Z6kernelPii        --------------------------
	.section	.text._Z6kernelPii,"ax",@progbits
	.align	128
        .global         _Z6kernelPii
        .type           _Z6kernelPii,@function
        .size           _Z6kernelPii,(.L_x_5 - _Z6kernelPii)
        .other          _Z6kernelPii,@"STO_CUDA_ENTRY STV_DEFAULT"
_Z6kernelPii:
.text._Z6kernelPii:
[----:B------:R-:W-:Y:S01]  /*0000*/  LDC R1, c[0x0][0x37c] ;  /* 0x0000df00ff017b82 */ /* 0x000fe20000000800 */
[----:B------:R-:W0:Y:S07]  /*0010*/  S2R R5, SR_TID.X ;  /* 0x0000000000057919 */ /* 0x000e2e0000002100 */
[----:B------:R-:W0:Y:S01]  /*0020*/  S2UR UR4, SR_CTAID.X ;  /* 0x00000000000479c3 */ /* 0x000e220000002500 */
[----:B------:R-:W1:Y:S07]  /*0030*/  LDCU UR6, c[0x0][0x388] ;  /* 0x00007100ff0677ac */ /* 0x000e6e0008000800 */
[----:B------:R-:W0:Y:S01]  /*0040*/  LDC R0, c[0x0][0x360] ;  /* 0x0000d800ff007b82 */ /* 0x000e220000000800 */
[----:B------:R-:W2:Y:S01]  /*0050*/  LDCU UR5, c[0x0][0x370] ;  /* 0x00006e00ff0577ac */ /* 0x000ea20008000800 */
[----:B0-----:R-:W-:-:S02]  /*0060*/  IMAD R5, R0, UR4, R5 ;  /* 0x0000000400057c24 */ /* 0x001fc4000f8e0205 */
[----:B--2---:R-:W-:-:S03]  /*0070*/  IMAD R0, R0, UR5, RZ ;  /* 0x0000000500007c24 */ /* 0x004fc6000f8e02ff */
[----:B-1----:R-:W-:-:S13]  /*0080*/  ISETP.GE.AND P0, PT, R5, UR6, PT ;  /* 0x0000000605007c0c */ /* 0x002fda000bf06270 */
[----:B------:R-:W-:Y:S05]  /*0090*/  @P0 EXIT ;  /* 0x000000000000094d */ /* 0x000fea0003800000 */
[----:B------:R-:W0:Y:S01]  /*00a0*/  I2F.U32.RP R8, R0 ;  /* 0x0000000000087306 */ /* 0x000e220000209000 */
[C---:B------:R-:W-:Y:S01]  /*00b0*/  IADD3 R4, PT, PT, R0.reuse, R5, RZ ;  /* 0x0000000500047210 */ /* 0x040fe20007ffe0ff */
[----:B------:R-:W-:Y:S01]  /*00c0*/  IMAD.MOV R9, RZ, RZ, -R0 ;  /* 0x000000ffff097224 */ /* 0x000fe200078e0a00 */
[----:B------:R-:W-:Y:S01]  /*00d0*/  ISETP.NE.U32.AND P2, PT, R0, RZ, PT ;  /* 0x000000ff0000720c */ /* 0x000fe20003f45070 */
[----:B------:R-:W1:Y:S01]  /*00e0*/  LDCU.64 UR4, c[0x0][0x358] ;  /* 0x00006b00ff0477ac */ /* 0x000e620008000a00 */
[C---:B------:R-:W-:Y:S01]  /*00f0*/  ISETP.GE.AND P0, PT, R4.reuse, UR6, PT ;  /* 0x0000000604007c0c */ /* 0x040fe2000bf06270 */
[----:B------:R-:W-:Y:S01]  /*0100*/  BSSY.RECONVERGENT B0, `(.L_x_0) ;  /* 0x0000025000007945 */ /* 0x000fe20003800200 */
[----:B------:R-:W-:Y:S02]  /*0110*/  VIMNMX R7, PT, PT, R4, UR6, !PT ;  /* 0x0000000604077c48 */ /* 0x000fe4000ffe0100 */
[----:B------:R-:W-:-:S04]  /*0120*/  SEL R6, RZ, 0x1, P0 ;  /* 0x00000001ff067807 */ /* 0x000fc80000000000 */
[----:B------:R-:W-:Y:S01]  /*0130*/  IADD3 R7, PT, PT, R7, -R4, -R6 ;  /* 0x8000000407077210 */ /* 0x000fe20007ffe806 */
[----:B0-----:R-:W0:Y:S02]  /*0140*/  MUFU.RCP R8, R8 ;  /* 0x0000000800087308 */ /* 0x001e240000001000 */
[----:B0-----:R-:W-:-:S06]  /*0150*/  VIADD R2, R8, 0xffffffe ;  /* 0x0ffffffe08027836 */ /* 0x001fcc0000000000 */
[----:B------:R0:W2:Y:S02]  /*0160*/  F2I.FTZ.U32.TRUNC.NTZ R3, R2 ;  /* 0x0000000200037305 */ /* 0x0000a4000021f000 */
[----:B0-----:R-:W-:Y:S02]  /*0170*/  IMAD.MOV.U32 R2, RZ, RZ, RZ ;  /* 0x000000ffff027224 */ /* 0x001fe400078e00ff */
[----:B--2---:R-:W-:-:S04]  /*0180*/  IMAD R9, R9, R3, RZ ;  /* 0x0000000309097224 */ /* 0x004fc800078e02ff */
[----:B------:R-:W-:-:S06]  /*0190*/  IMAD.HI.U32 R8, R3, R9, R2 ;  /* 0x0000000903087227 */ /* 0x000fcc00078e0002 */
[----:B------:R-:W-:-:S05]  /*01a0*/  IMAD.HI.U32 R9, R8, R7, RZ ;  /* 0x0000000708097227 */ /* 0x000fca00078e00ff */
[----:B------:R-:W-:-:S05]  /*01b0*/  IADD3 R2, PT, PT, -R9, RZ, RZ ;  /* 0x000000ff09027210 */ /* 0x000fca0007ffe1ff */
[----:B------:R-:W-:Y:S02]  /*01c0*/  IMAD R7, R0, R2, R7 ;  /* 0x0000000200077224 */ /* 0x000fe400078e0207 */
[----:B------:R-:W0:Y:S03]  /*01d0*/  LDC.64 R2, c[0x0][0x380] ;  /* 0x0000e000ff027b82 */ /* 0x000e260000000a00 */
[----:B------:R-:W-:-:S13]  /*01e0*/  ISETP.GE.U32.AND P0, PT, R7, R0, PT ;  /* 0x000000000700720c */ /* 0x000fda0003f06070 */
[----:B------:R-:W-:Y:S01]  /*01f0*/  @P0 IMAD.IADD R7, R7, 0x1, -R0 ;  /* 0x0000000107070824 */ /* 0x000fe200078e0a00 */
[----:B------:R-:W-:-:S04]  /*0200*/  @P0 IADD3 R9, PT, PT, R9, 0x1, RZ ;  /* 0x0000000109090810 */ /* 0x000fc80007ffe0ff */
[----:B------:R-:W-:-:S13]  /*0210*/  ISETP.GE.U32.AND P1, PT, R7, R0, PT ;  /* 0x000000000700720c */ /* 0x000fda0003f26070 */
[----:B------:R-:W-:Y:S01]  /*0220*/  @P1 VIADD R9, R9, 0x1 ;  /* 0x0000000109091836 */ /* 0x000fe20000000000 */
[----:B------:R-:W-:-:S04]  /*0230*/  @!P2 LOP3.LUT R9, RZ, R0, RZ, 0x33, !PT ;  /* 0x00000000ff09a212 */ /* 0x000fc800078e33ff */
[----:B------:R-:W-:-:S04]  /*0240*/  IADD3 R4, PT, PT, R6, R9, RZ ;  /* 0x0000000906047210 */ /* 0x000fc80007ffe0ff */
[C---:B------:R-:W-:Y:S02]  /*0250*/  LOP3.LUT R6, R4.reuse, 0x3, RZ, 0xc0, !PT ;  /* 0x0000000304067812 */ /* 0x040fe400078ec0ff */
[----:B------:R-:W-:Y:S02]  /*0260*/  ISETP.GE.U32.AND P1, PT, R4, 0x3, PT ;  /* 0x000000030400780c */ /* 0x000fe40003f26070 */
[----:B------:R-:W-:-:S13]  /*0270*/  ISETP.NE.AND P0, PT, R6, 0x3, PT ;  /* 0x000000030600780c */ /* 0x000fda0003f05270 */
[----:B01----:R-:W-:Y:S05]  /*0280*/  @!P0 BRA `(.L_x_1) ;  /* 0x0000000000308947 */ /* 0x003fea0003800000 */
[----:B------:R-:W0:Y:S01]  /*0290*/  LDC.64 R8, c[0x0][0x380] ;  /* 0x0000e000ff087b82 */ /* 0x000e220000000a00 */
[----:B------:R-:W-:-:S05]  /*02a0*/  VIADD R4, R4, 0x1 ;  /* 0x0000000104047836 */ /* 0x000fca0000000000 */
[----:B------:R-:W-:-:S04]  /*02b0*/  LOP3.LUT R4, R4, 0x3, RZ, 0xc0, !PT ;  /* 0x0000000304047812 */ /* 0x000fc800078ec0ff */
[----:B------:R-:W-:-:S07]  /*02c0*/  IADD3 R4, PT, PT, -R4, RZ, RZ ;  /* 0x000000ff04047210 */ /* 0x000fce0007ffe1ff */
.L_x_2:
[----:B01----:R-:W-:-:S05]  /*02d0*/  IMAD.WIDE R6, R5, 0x4, R8 ;  /* 0x0000000405067825 */ /* 0x003fca00078e0208 */
[----:B------:R-:W2:Y:S01]  /*02e0*/  LDG.E R10, desc[UR4][R6.64] ;  /* 0x00000004060a7981 */ /* 0x000ea2000c1e1900 */
[----:B------:R-:W-:Y:S01]  /*02f0*/  IADD3 R4, PT, PT, R4, 0x1, RZ ;  /* 0x0000000104047810 */ /* 0x000fe20007ffe0ff */
[----:B------:R-:W-:-:S03]  /*0300*/  IMAD.IADD R5, R0, 0x1, R5 ;  /* 0x0000000100057824 */ /* 0x000fc600078e0205 */
[----:B------:R-:W-:Y:S01]  /*0310*/  ISETP.NE.AND P0, PT, R4, RZ, PT ;  /* 0x000000ff0400720c */ /* 0x000fe20003f05270 */
[----:B--2---:R-:W-:-:S05]  /*0320*/  IMAD.SHL.U32 R11, R10, 0x2, RZ ;  /* 0x000000020a0b7824 */ /* 0x004fca00078e00ff */
[----:B------:R1:W-:Y:S07]  /*0330*/  STG.E desc[UR4][R6.64], R11 ;  /* 0x0000000b06007986 */ /* 0x0003ee000c101904 */
[----:B------:R-:W-:Y:S05]  /*0340*/  @P0 BRA `(.L_x_2) ;  /* 0xfffffffc00e00947 */ /* 0x000fea000383ffff */
.L_x_1:
[----:B------:R-:W-:Y:S05]  /*0350*/  BSYNC.RECONVERGENT B0 ;  /* 0x0000000000007941 */ /* 0x000fea0003800200 */
.L_x_0:
[----:B------:R-:W-:Y:S05]  /*0360*/  @!P1 EXIT ;  /* 0x000000000000994d */ /* 0x000fea0003800000 */
.L_x_3:
[----:B0-----:R-:W-:-:S05]  /*0370*/  IMAD.WIDE R12, R5, 0x4, R2 ;  /* 0x00000004050c7825 */ /* 0x001fca00078e0202 */
[----:B------:R-:W2:Y:S01]  /*0380*/  LDG.E R4, desc[UR4][R12.64] ;  /* 0x000000040c047981 */ /* 0x000ea2000c1e1900 */
[----:B-1----:R-:W-:Y:S01]  /*0390*/  IMAD.WIDE R6, R0, 0x4, R12 ;  /* 0x0000000400067825 */ /* 0x002fe200078e020c */
[----:B--2---:R-:W-:-:S05]  /*03a0*/  SHF.L.U32 R15, R4, 0x1, RZ ;  /* 0x00000001040f7819 */ /* 0x004fca00000006ff */
[----:B------:R0:W-:Y:S04]  /*03b0*/  STG.E desc[UR4][R12.64], R15 ;  /* 0x0000000f0c007986 */ /* 0x0001e8000c101904 */
[----:B------:R-:W2:Y:S01]  /*03c0*/  LDG.E R4, desc[UR4][R6.64] ;  /* 0x0000000406047981 */ /* 0x000ea2000c1e1900 */
[----:B------:R-:W-:-:S04]  /*03d0*/  IMAD.WIDE R8, R0, 0x4, R6 ;  /* 0x0000000400087825 */ /* 0x000fc800078e0206 */
[----:B--2---:R-:W-:-:S05]  /*03e0*/  IMAD.SHL.U32 R17, R4, 0x2, RZ ;  /* 0x0000000204117824 */ /* 0x004fca00078e00ff */
[----:B------:R0:W-:Y:S04]  /*03f0*/  STG.E desc[UR4][R6.64], R17 ;  /* 0x0000001106007986 */ /* 0x0001e8000c101904 */
[----:B------:R-:W2:Y:S01]  /*0400*/  LDG.E R4, desc[UR4][R8.64] ;  /* 0x0000000408047981 */ /* 0x000ea2000c1e1900 */
[----:B------:R-:W-:Y:S01]  /*0410*/  IMAD.WIDE R10, R0, 0x4, R8 ;  /* 0x00000004000a7825 */ /* 0x000fe200078e0208 */
[----:B--2---:R-:W-:-:S05]  /*0420*/  SHF.L.U32 R19, R4, 0x1, RZ ;  /* 0x0000000104137819 */ /* 0x004fca00000006ff */
[----:B------:R0:W-:Y:S04]  /*0430*/  STG.E desc[UR4][R8.64], R19 ;  /* 0x0000001308007986 */ /* 0x0001e8000c101904 */
[----:B------:R-:W2:Y:S01]  /*0440*/  LDG.E R4, desc[UR4][R10.64] ;  /* 0x000000040a047981 */ /* 0x000ea2000c1e1900 */
[----:B------:R-:W-:-:S04]  /*0450*/  LEA R5, R0, R5, 0x2 ;  /* 0x0000000500057211 */ /* 0x000fc800078e10ff */
[----:B------:R-:W-:Y:S01]  /*0460*/  ISETP.GE.AND P0, PT, R5, UR6, PT ;  /* 0x0000000605007c0c */ /* 0x000fe2000bf06270 */
[----:B--2---:R-:W-:-:S05]  /*0470*/  IMAD.SHL.U32 R21, R4, 0x2, RZ ;  /* 0x0000000204157824 */ /* 0x004fca00078e00ff */
[----:B------:R0:W-:Y:S07]  /*0480*/  STG.E desc[UR4][R10.64], R21 ;  /* 0x000000150a007986 */ /* 0x0001ee000c101904 */
[----:B------:R-:W-:Y:S05]  /*0490*/  @!P0 BRA `(.L_x_3) ;  /* 0xfffffffc00b48947 */ /* 0x000fea000383ffff */
[----:B------:R-:W-:Y:S05]  /*04a0*/  EXIT ;  /* 0x000000000000794d */ /* 0x000fea0003800000 */
.L_x_4:
[----:B------:R-:W-:-:S00]  /*04b0*/  BRA `(.L_x_4) ;  /* 0xfffffffc00fc7947 */ /* 0x000fc0000383ffff */
[----:B------:R-:W-:-:S00]  /*04c0*/  NOP ;  /* 0x0000000000007918 */ /* 0x000fc00000000000 */
        /* <DEDUP_REMOVED lines=11> */
.L_x_5:


//--------------------- .nv.shared.reserved.0     --------------------------
	.section	.nv.shared.reserved.0,"aw",@nobits
	.weak		__nv_reservedSMEM_offset_0_alias
	.size		__nv_reservedSMEM_offset_0_alias, 0, 64
	.other		__nv_reservedSMEM_offset_0_alias,@"STO_CUDA_RESERVED_SHARED STV_DEFAULT"
__nv_reservedSMEM_offset_0_alias:
	.zero		0
	.zero		64


//--------------------- .nv.constant0._Z6kernelPii --------------------------
	.section	.nv.constant0._Z6kernelPii,"a",@progbits
	.sectionflags	@""
	.align	4
.nv.constant0._Z6kernelPii:
	.zero		908


//--------------------- SYMBOLS --------------------------

	.type		.nv.reservedSmem.offset0,@object
	.size		.nv.reservedSmem.offset0,0x4
